//
// Generated by NVIDIA NVVM Compiler
//
// Compiler Build ID: CL-36424714
// Cuda compilation tools, release 13.0, V13.0.88
// Based on NVVM 20.0.0
//

.version 9.0
.target sm_100
.address_size 64

	// .globl	matrixMultiplicationKernel

.visible .entry matrixMultiplicationKernel(
	.param .u64 .ptr .align 1 matrixMultiplicationKernel_param_0,
	.param .u64 .ptr .align 1 matrixMultiplicationKernel_param_1,
	.param .u64 .ptr .align 1 matrixMultiplicationKernel_param_2,
	.param .u64 matrixMultiplicationKernel_param_3
)
{
	.reg .pred 	%p<10>;
	.reg .b32 	%r<9>;
	.reg .b64 	%rd<105>;
	.reg .b64 	%fd<68>;

	ld.param.u64 	%rd24, [matrixMultiplicationKernel_param_0];
	ld.param.u64 	%rd25, [matrixMultiplicationKernel_param_1];
	ld.param.u64 	%rd23, [matrixMultiplicationKernel_param_3];
	cvta.to.global.u64 	%rd1, %rd25;
	cvta.to.global.u64 	%rd2, %rd24;
	mov.u32 	%r1, %ctaid.y;
	mov.u32 	%r2, %ntid.y;
	mov.u32 	%r3, %tid.y;
	mad.lo.s32 	%r4, %r1, %r2, %r3;
	mov.u32 	%r5, %ctaid.x;
	mov.u32 	%r6, %ntid.x;
	mov.u32 	%r7, %tid.x;
	mad.lo.s32 	%r8, %r5, %r6, %r7;
	cvt.u64.u32 	%rd3, %r4;
	cvt.s64.s32 	%rd4, %r8;
	max.s64 	%rd26, %rd3, %rd4;
	setp.ge.s64 	%p1, %rd26, %rd23;
	mov.f64 	%fd67, 0d0000000000000000;
	@%p1 bra 	$L__BB0_12;
	mul.lo.s64 	%rd5, %rd23, %rd3;
	add.s64 	%rd28, %rd23, -1;
	and.b64  	%rd6, %rd23, 7;
	setp.lt.u64 	%p2, %rd28, 7;
	mov.f64 	%fd67, 0d0000000000000000;
	mov.b64 	%rd103, 0;
	@%p2 bra 	$L__BB0_4;
	and.b64  	%rd103, %rd23, -8;
	shl.b64 	%rd29, %rd4, 3;
	add.s64 	%rd100, %rd1, %rd29;
	shl.b64 	%rd30, %rd5, 3;
	add.s64 	%rd31, %rd30, %rd2;
	add.s64 	%rd99, %rd31, 32;
	mov.f64 	%fd67, 0d0000000000000000;
	mov.u64 	%rd101, %rd103;
$L__BB0_3:
	.pragma "nounroll";
	ld.global.f64 	%fd17, [%rd99+-32];
	ld.global.f64 	%fd18, [%rd100];
	fma.rn.f64 	%fd19, %fd17, %fd18, %fd67;
	ld.global.f64 	%fd20, [%rd99+-24];
	shl.b64 	%rd32, %rd23, 3;
	add.s64 	%rd33, %rd100, %rd32;
	ld.global.f64 	%fd21, [%rd33];
	fma.rn.f64 	%fd22, %fd20, %fd21, %fd19;
	ld.global.f64 	%fd23, [%rd99+-16];
	add.s64 	%rd34, %rd33, %rd32;
	ld.global.f64 	%fd24, [%rd34];
	fma.rn.f64 	%fd25, %fd23, %fd24, %fd22;
	ld.global.f64 	%fd26, [%rd99+-8];
	add.s64 	%rd35, %rd34, %rd32;
	ld.global.f64 	%fd27, [%rd35];
	fma.rn.f64 	%fd28, %fd26, %fd27, %fd25;
	ld.global.f64 	%fd29, [%rd99];
	add.s64 	%rd36, %rd35, %rd32;
	ld.global.f64 	%fd30, [%rd36];
	fma.rn.f64 	%fd31, %fd29, %fd30, %fd28;
	ld.global.f64 	%fd32, [%rd99+8];
	add.s64 	%rd37, %rd36, %rd32;
	ld.global.f64 	%fd33, [%rd37];
	fma.rn.f64 	%fd34, %fd32, %fd33, %fd31;
	ld.global.f64 	%fd35, [%rd99+16];
	add.s64 	%rd38, %rd37, %rd32;
	ld.global.f64 	%fd36, [%rd38];
	fma.rn.f64 	%fd37, %fd35, %fd36, %fd34;
	ld.global.f64 	%fd38, [%rd99+24];
	add.s64 	%rd39, %rd38, %rd32;
	ld.global.f64 	%fd39, [%rd39];
	fma.rn.f64 	%fd67, %fd38, %fd39, %fd37;
	add.s64 	%rd101, %rd101, -8;
	shl.b64 	%rd40, %rd23, 6;
	add.s64 	%rd100, %rd100, %rd40;
	add.s64 	%rd99, %rd99, 64;
	setp.ne.s64 	%p3, %rd101, 0;
	@%p3 bra 	$L__BB0_3;
$L__BB0_4:
	setp.eq.s64 	%p4, %rd6, 0;
	@%p4 bra 	$L__BB0_12;
	and.b64  	%rd17, %rd23, 3;
	setp.lt.u64 	%p5, %rd6, 4;
	@%p5 bra 	$L__BB0_7;
	add.s64 	%rd41, %rd103, %rd5;
	shl.b64 	%rd42, %rd41, 3;
	add.s64 	%rd43, %rd2, %rd42;
	ld.global.f64 	%fd41, [%rd43];
	mad.lo.s64 	%rd44, %rd103, %rd23, %rd4;
	shl.b64 	%rd45, %rd44, 3;
	add.s64 	%rd46, %rd1, %rd45;
	ld.global.f64 	%fd42, [%rd46];
	fma.rn.f64 	%fd43, %fd41, %fd42, %fd67;
	add.s64 	%rd47, %rd103, 1;
	and.b64  	%rd48, %rd47, 4294967295;
	add.s64 	%rd49, %rd48, %rd5;
	shl.b64 	%rd50, %rd49, 3;
	add.s64 	%rd51, %rd2, %rd50;
	ld.global.f64 	%fd44, [%rd51];
	mad.lo.s64 	%rd52, %rd48, %rd23, %rd4;
	shl.b64 	%rd53, %rd52, 3;
	add.s64 	%rd54, %rd1, %rd53;
	ld.global.f64 	%fd45, [%rd54];
	fma.rn.f64 	%fd46, %fd44, %fd45, %fd43;
	add.s64 	%rd55, %rd103, 2;
	and.b64  	%rd56, %rd55, 4294967295;
	add.s64 	%rd57, %rd56, %rd5;
	shl.b64 	%rd58, %rd57, 3;
	add.s64 	%rd59, %rd2, %rd58;
	ld.global.f64 	%fd47, [%rd59];
	mad.lo.s64 	%rd60, %rd56, %rd23, %rd4;
	shl.b64 	%rd61, %rd60, 3;
	add.s64 	%rd62, %rd1, %rd61;
	ld.global.f64 	%fd48, [%rd62];
	fma.rn.f64 	%fd49, %fd47, %fd48, %fd46;
	add.s64 	%rd63, %rd103, 3;
	and.b64  	%rd64, %rd63, 4294967295;
	add.s64 	%rd65, %rd64, %rd5;
	shl.b64 	%rd66, %rd65, 3;
	add.s64 	%rd67, %rd2, %rd66;
	ld.global.f64 	%fd50, [%rd67];
	mad.lo.s64 	%rd68, %rd64, %rd23, %rd4;
	shl.b64 	%rd69, %rd68, 3;
	add.s64 	%rd70, %rd1, %rd69;
	ld.global.f64 	%fd51, [%rd70];
	fma.rn.f64 	%fd67, %fd50, %fd51, %fd49;
	add.s64 	%rd71, %rd103, 4;
	and.b64  	%rd103, %rd71, 4294967295;
$L__BB0_7:
	setp.eq.s64 	%p6, %rd17, 0;
	@%p6 bra 	$L__BB0_12;
	setp.eq.s64 	%p7, %rd17, 1;
	@%p7 bra 	$L__BB0_10;
	add.s64 	%rd72, %rd103, %rd5;
	shl.b64 	%rd73, %rd72, 3;
	add.s64 	%rd74, %rd2, %rd73;
	ld.global.f64 	%fd53, [%rd74];
	mad.lo.s64 	%rd75, %rd103, %rd23, %rd4;
	shl.b64 	%rd76, %rd75, 3;
	add.s64 	%rd77, %rd1, %rd76;
	ld.global.f64 	%fd54, [%rd77];
	fma.rn.f64 	%fd55, %fd53, %fd54, %fd67;
	add.s64 	%rd78, %rd103, 1;
	and.b64  	%rd79, %rd78, 4294967295;
	add.s64 	%rd80, %rd79, %rd5;
	shl.b64 	%rd81, %rd80, 3;
	add.s64 	%rd82, %rd2, %rd81;
	ld.global.f64 	%fd56, [%rd82];
	mad.lo.s64 	%rd83, %rd79, %rd23, %rd4;
	shl.b64 	%rd84, %rd83, 3;
	add.s64 	%rd85, %rd1, %rd84;
	ld.global.f64 	%fd57, [%rd85];
	fma.rn.f64 	%fd67, %fd56, %fd57, %fd55;
	add.s64 	%rd86, %rd103, 2;
	and.b64  	%rd103, %rd86, 4294967295;
$L__BB0_10:
	and.b64  	%rd87, %rd23, 1;
	setp.eq.b64 	%p8, %rd87, 1;
	not.pred 	%p9, %p8;
	@%p9 bra 	$L__BB0_12;
	add.s64 	%rd88, %rd103, %rd5;
	shl.b64 	%rd89, %rd88, 3;
	add.s64 	%rd90, %rd2, %rd89;
	ld.global.f64 	%fd58, [%rd90];
	mad.lo.s64 	%rd91, %rd103, %rd23, %rd4;
	shl.b64 	%rd92, %rd91, 3;
	add.s64 	%rd93, %rd1, %rd92;
	ld.global.f64 	%fd59, [%rd93];
	fma.rn.f64 	%fd67, %fd58, %fd59, %fd67;
$L__BB0_12:
	ld.param.u64 	%rd98, [matrixMultiplicationKernel_param_2];
	cvta.to.global.u64 	%rd94, %rd98;
	mad.lo.s64 	%rd95, %rd23, %rd3, %rd4;
	shl.b64 	%rd96, %rd95, 3;
	add.s64 	%rd97, %rd94, %rd96;
	st.global.f64 	[%rd97], %fd67;
	ret;

}


// ===== COMPILED SASS (sm_100) =====

	.target	sm_100

	.elftype	@"ET_EXEC"


//--------------------- .note.nv.tkinfo           --------------------------
	.section	.note.nv.tkinfo,"",@"SHT_NOTE"
	.sectionflags	@"SHF_NOTE_NV_TKINFO"
	.tkinfo
        /*0018*/ 	.word	0x00000002
        /*0030*/ 	.string	""
        /*0030*/ 	.string	"ptxas"
        /*0030*/ 	.string	"Cuda compilation tools, release 13.0, V13.0.88"
        /*0030*/ 	.string	"Build cuda_13.0.r13.0/compiler.36424714_0"
        /*0030*/ 	.string	"-arch sm_100 -m 64 "



//--------------------- .note.nv.cuinfo           --------------------------
	.section	.note.nv.cuinfo,"",@"SHT_NOTE"
	.sectionflags	@"SHF_NOTE_NV_CUINFO"
        /*0018*/ 	.short	0x0002
        /*001a*/ 	.short	0x0064
        /*001c*/ 	.short	0x0082
	.zero		2


//--------------------- .nv.info                  --------------------------
	.section	.nv.info,"",@"SHT_CUDA_INFO"
	.align	4


	//----- nvinfo : EIATTR_REGCOUNT
	.align		4
        /*0000*/ 	.byte	0x04, 0x2f
        /*0002*/ 	.short	(.L_1 - .L_0)
	.align		4
.L_0:
        /*0004*/ 	.word	index@(matrixMultiplicationKernel)
        /*0008*/ 	.word	0x00000020


	//----- nvinfo : EIATTR_FRAME_SIZE
	.align		4
.L_1:
        /*000c*/ 	.byte	0x04, 0x11
        /*000e*/ 	.short	(.L_3 - .L_2)
	.align		4
.L_2:
        /*0010*/ 	.word	index@(matrixMultiplicationKernel)
        /*0014*/ 	.word	0x00000000


	//----- nvinfo : EIATTR_MIN_STACK_SIZE
	.align		4
.L_3:
        /*0018*/ 	.byte	0x04, 0x12
        /*001a*/ 	.short	(.L_5 - .L_4)
	.align		4
.L_4:
        /*001c*/ 	.word	index@(matrixMultiplicationKernel)
        /*0020*/ 	.word	0x00000000
.L_5:


//--------------------- .nv.compat                --------------------------
	.section	.nv.compat,"",@"SHT_CUDA_COMPAT_INFO"
	.align	4
        /*0000*/ 	.byte	0x02, 0x09, 0x00, 0x00, 0x02, 0x02, 0x01, 0x00, 0x02, 0x05, 0x05, 0x00, 0x03, 0x07, 0x01, 0x01
        /*0010*/ 	.byte	0x02, 0x03, 0x00, 0x00, 0x02, 0x06, 0x01, 0x00, 0x04, 0x0b, 0x08, 0x00, 0x01, 0x00, 0x00, 0x00
        /*0020*/ 	.byte	0x00, 0x00, 0x00, 0x00


//--------------------- .nv.info.matrixMultiplicationKernel --------------------------
	.section	.nv.info.matrixMultiplicationKernel,"",@"SHT_CUDA_INFO"
	.sectionflags	@""
	.align	4


	//----- nvinfo : EIATTR_CUDA_API_VERSION
	.align		4
        /*0000*/ 	.byte	0x04, 0x37
        /*0002*/ 	.short	(.L_7 - .L_6)
.L_6:
        /*0004*/ 	.word	0x00000082


	//----- nvinfo : EIATTR_KPARAM_INFO
	.align		4
.L_7:
        /*0008*/ 	.byte	0x04, 0x17
        /*000a*/ 	.short	(.L_9 - .L_8)
.L_8:
        /*000c*/ 	.word	0x00000000
        /*0010*/ 	.short	0x0003
        /*0012*/ 	.short	0x0018
        /*0014*/ 	.byte	0x00, 0xf0, 0x21, 0x00


	//----- nvinfo : EIATTR_KPARAM_INFO
	.align		4
.L_9:
        /*0018*/ 	.byte	0x04, 0x17
        /*001a*/ 	.short	(.L_11 - .L_10)
.L_10:
        /*001c*/ 	.word	0x00000000
        /*0020*/ 	.short	0x0002
        /*0022*/ 	.short	0x0010
        /*0024*/ 	.byte	0x00, 0xf5, 0x21, 0x00


	//----- nvinfo : EIATTR_KPARAM_INFO
	.align		4
.L_11:
        /*0028*/ 	.byte	0x04, 0x17
        /*002a*/ 	.short	(.L_13 - .L_12)
.L_12:
        /*002c*/ 	.word	0x00000000
        /*0030*/ 	.short	0x0001
        /*0032*/ 	.short	0x0008
        /*0034*/ 	.byte	0x00, 0xf5, 0x21, 0x00


	//----- nvinfo : EIATTR_KPARAM_INFO
	.align		4
.L_13:
        /*0038*/ 	.byte	0x04, 0x17
        /*003a*/ 	.short	(.L_15 - .L_14)
.L_14:
        /*003c*/ 	.word	0x00000000
        /*0040*/ 	.short	0x0000
        /*0042*/ 	.short	0x0000
        /*0044*/ 	.byte	0x00, 0xf5, 0x21, 0x00


	//----- nvinfo : EIATTR_SPARSE_MMA_MASK
	.align		4
.L_15:
        /*0048*/ 	.byte	0x03, 0x50
        /*004a*/ 	.short	0x0000


	//----- nvinfo : EIATTR_MAXREG_COUNT
	.align		4
        /*004c*/ 	.byte	0x03, 0x1b
        /*004e*/ 	.short	0x00ff


	//----- nvinfo : EIATTR_MERCURY_ISA_VERSION
	.align		4
        /*0050*/ 	.byte	0x03, 0x5f
        /*0052*/ 	.short	0x0101


	//----- nvinfo : EIATTR_VRC_CTA_INIT_COUNT
	.align		4
        /*0054*/ 	.byte	0x02, 0x4a
	.zero		1
	.zero		1


	//----- nvinfo : EIATTR_EXIT_INSTR_OFFSETS
	.align		4
        /*0058*/ 	.byte	0x04, 0x1c
        /*005a*/ 	.short	(.L_17 - .L_16)


	//   ....[0]....
.L_16:
        /*005c*/ 	.word	0x00000da0


	//----- nvinfo : EIATTR_CRS_STACK_SIZE
	.align		4
.L_17:
        /*0060*/ 	.byte	0x04, 0x1e
        /*0062*/ 	.short	(.L_19 - .L_18)
.L_18:
        /*0064*/ 	.word	0x00000000


	//----- nvinfo : EIATTR_CBANK_PARAM_SIZE
	.align		4
.L_19:
        /*0068*/ 	.byte	0x03, 0x19
        /*006a*/ 	.short	0x0020


	//----- nvinfo : EIATTR_PARAM_CBANK
	.align		4
        /*006c*/ 	.byte	0x04, 0x0a
        /*006e*/ 	.short	(.L_21 - .L_20)
	.align		4
.L_20:
        /*0070*/ 	.word	index@(.nv.constant0.matrixMultiplicationKernel)
        /*0074*/ 	.short	0x0380
        /*0076*/ 	.short	0x0020


	//----- nvinfo : EIATTR_SW_WAR
	.align		4
.L_21:
        /*0078*/ 	.byte	0x04, 0x36
        /*007a*/ 	.short	(.L_23 - .L_22)
.L_22:
        /*007c*/ 	.word	0x00000008
.L_23:


//--------------------- .nv.callgraph             --------------------------
	.section	.nv.callgraph,"",@"SHT_CUDA_CALLGRAPH"
	.align	4
	.sectionentsize	8
	.align		4
        /*0000*/ 	.word	0x00000000
	.align		4
        /*0004*/ 	.word	0xffffffff
	.align		4
        /*0008*/ 	.word	0x00000000
	.align		4
        /*000c*/ 	.word	0xfffffffe
	.align		4
        /*0010*/ 	.word	0x00000000
	.align		4
        /*0014*/ 	.word	0xfffffffd
	.align		4
        /*0018*/ 	.word	0x00000000
	.align		4
        /*001c*/ 	.word	0xfffffffc


//--------------------- .text.matrixMultiplicationKernel --------------------------
	.section	.text.matrixMultiplicationKernel,"ax",@progbits
	.align	128
        .global         matrixMultiplicationKernel
        .type           matrixMultiplicationKernel,@function
        .size           matrixMultiplicationKernel,(.L_x_7 - matrixMultiplicationKernel)
        .other          matrixMultiplicationKernel,@"STO_CUDA_ENTRY STV_DEFAULT"
matrixMultiplicationKernel:
.text.matrixMultiplicationKernel:
[----:B------:R-:W-:Y:S01]  /*0000*/  LDC R1, c[0x0][0x37c] ;  /* 0x0000df00ff017b82 */ /* 0x000fe20000000800 */
[----:B------:R-:W0:Y:S07]  /*0010*/  S2R R3, SR_TID.Y ;  /* 0x0000000000037919 */ /* 0x000e2e0000002200 */
[----:B------:R-:W0:Y:S01]  /*0020*/  LDC R0, c[0x0][0x364] ;  /* 0x0000d900ff007b82 */ /* 0x000e220000000800 */
[----:B------:R-:W1:Y:S01]  /*0030*/  LDCU.64 UR6, c[0x0][0x358] ;  /* 0x00006b00ff0677ac */ /* 0x000e620008000a00 */
[----:B------:R-:W-:Y:S01]  /*0040*/  BSSY.RECONVERGENT B0, `(.L_x_0) ;  /* 0x00000cd000007945 */ /* 0x000fe20003800200 */
[----:B------:R-:W2:Y:S01]  /*0050*/  S2R R11, SR_TID.X ;  /* 0x00000000000b7919 */ /* 0x000ea20000002100 */
[----:B------:R-:W-:-:S04]  /*0060*/  CS2R R20, SRZ ;  /* 0x0000000000147805 */ /* 0x000fc8000001ff00 */
[----:B------:R-:W0:Y:S08]  /*0070*/  S2UR UR4, SR_CTAID.Y ;  /* 0x00000000000479c3 */ /* 0x000e300000002600 */
[----:B------:R-:W2:Y:S08]  /*0080*/  S2UR UR5, SR_CTAID.X ;  /* 0x00000000000579c3 */ /* 0x000eb00000002500 */
[----:B------:R-:W2:Y:S08]  /*0090*/  LDC R10, c[0x0][0x360] ;  /* 0x0000d800ff0a7b82 */ /* 0x000eb00000000800 */
[----:B------:R-:W3:Y:S01]  /*00a0*/  LDC.64 R12, c[0x0][0x398] ;  /* 0x0000e600ff0c7b82 */ /* 0x000ee20000000a00 */
[----:B0-----:R-:W-:-:S02]  /*00b0*/  IMAD R0, R0, UR4, R3 ;  /* 0x0000000400007c24 */ /* 0x001fc4000f8e0203 */
[----:B--2---:R-:W-:-:S05]  /*00c0*/  IMAD R10, R10, UR5, R11 ;  /* 0x000000050a0a7c24 */ /* 0x004fca000f8e020b */
[----:B------:R-:W-:Y:S02]  /*00d0*/  ISETP.GT.U32.AND P0, PT, R0, R10, PT ;  /* 0x0000000a0000720c */ /* 0x000fe40003f04070 */
[----:B------:R-:W-:-:S04]  /*00e0*/  SHF.R.S32.HI R11, RZ, 0x1f, R10 ;  /* 0x0000001fff0b7819 */ /* 0x000fc8000001140a */
[----:B------:R-:W-:-:S04]  /*00f0*/  ISETP.GT.AND.EX P0, PT, RZ, R11, PT, P0 ;  /* 0x0000000bff00720c */ /* 0x000fc80003f04300 */
[----:B------:R-:W-:Y:S02]  /*0100*/  SEL R3, R0, R10, P0 ;  /* 0x0000000a00037207 */ /* 0x000fe40000000000 */
[----:B------:R-:W-:Y:S02]  /*0110*/  SEL R2, R11, RZ, !P0 ;  /* 0x000000ff0b027207 */ /* 0x000fe40004000000 */
[----:B---3--:R-:W-:-:S04]  /*0120*/  ISETP.GE.U32.AND P0, PT, R3, R12, PT ;  /* 0x0000000c0300720c */ /* 0x008fc80003f06070 */
[----:B------:R-:W-:-:S13]  /*0130*/  ISETP.GE.AND.EX P0, PT, R2, R13, PT, P0 ;  /* 0x0000000d0200720c */ /* 0x000fda0003f06300 */
[----:B-1----:R-:W-:Y:S05]  /*0140*/  @P0 BRA `(.L_x_1) ;  /* 0x0000000800f00947 */ /* 0x002fea0003800000 */
[----:B------:R-:W-:Y:S01]  /*0150*/  IADD3 R2, P0, PT, R12, -0x1, RZ ;  /* 0xffffffff0c027810 */ /* 0x000fe20007f1e0ff */
[----:B------:R-:W-:Y:S01]  /*0160*/  IMAD.WIDE.U32 R8, R0, R12, RZ ;  /* 0x0000000c00087225 */ /* 0x000fe200078e00ff */
[----:B------:R-:W-:Y:S01]  /*0170*/  LOP3.LUT R3, R12, 0x7, RZ, 0xc0, !PT ;  /* 0x000000070c037812 */ /* 0x000fe200078ec0ff */
[----:B------:R-:W-:Y:S01]  /*0180*/  UMOV UR4, URZ ;  /* 0x000000ff00047c82 */ /* 0x000fe20008000000 */
[----:B------:R-:W-:Y:S01]  /*0190*/  ISETP.GE.U32.AND P1, PT, R2, 0x7, PT ;  /* 0x000000070200780c */ /* 0x000fe20003f26070 */
[----:B------:R-:W-:Y:S01]  /*01a0*/  IMAD.MOV.U32 R4, RZ, RZ, RZ ;  /* 0x000000ffff047224 */ /* 0x000fe200078e00ff */
[----:B------:R-:W-:Y:S02]  /*01b0*/  IADD3.X R2, PT, PT, R13, -0x1, RZ, P0, !PT ;  /* 0xffffffff0d027810 */ /* 0x000fe400007fe4ff */
[----:B------:R-:W-:Y:S02]  /*01c0*/  CS2R R20, SRZ ;  /* 0x0000000000147805 */ /* 0x000fe4000001ff00 */
[----:B------:R-:W-:Y:S01]  /*01d0*/  ISETP.NE.U32.AND P0, PT, R3, RZ, PT ;  /* 0x000000ff0300720c */ /* 0x000fe20003f05070 */
[----:B------:R-:W-:Y:S01]  /*01e0*/  IMAD R5, R0, R13, R9 ;  /* 0x0000000d00057224 */ /* 0x000fe200078e0209 */
[----:B------:R-:W-:-:S02]  /*01f0*/  ISETP.GE.U32.AND.EX P1, PT, R2, RZ, PT, P1 ;  /* 0x000000ff0200720c */ /* 0x000fc40003f26110 */
[----:B------:R-:W-:-:S11]  /*0200*/  ISETP.NE.AND.EX P0, PT, RZ, RZ, PT, P0 ;  /* 0x000000ffff00720c */ /* 0x000fd60003f05300 */
[----:B------:R-:W-:Y:S05]  /*0210*/  @!P1 BRA `(.L_x_2) ;  /* 0x0000000000f89947 */ /* 0x000fea0003800000 */
[----:B------:R-:W0:Y:S01]  /*0220*/  LDCU.128 UR8, c[0x0][0x380] ;  /* 0x00007000ff0877ac */ /* 0x000e220008000c00 */
[C---:B------:R-:W-:Y:S01]  /*0230*/  LOP3.LUT R4, R12.reuse, 0xfffffff8, RZ, 0xc0, !PT ;  /* 0xfffffff80c047812 */ /* 0x040fe200078ec0ff */
[C---:B------:R-:W-:Y:S01]  /*0240*/  IMAD.SHL.U32 R25, R12.reuse, 0x8, RZ ;  /* 0x000000080c197824 */ /* 0x040fe200078e00ff */
[C-C-:B------:R-:W-:Y:S01]  /*0250*/  SHF.L.U64.HI R24, R12.reuse, 0x3, R13.reuse ;  /* 0x000000030c187819 */ /* 0x140fe2000001020d */
[----:B------:R-:W1:Y:S01]  /*0260*/  LDCU UR4, c[0x0][0x39c] ;  /* 0x00007380ff0477ac */ /* 0x000e620008000800 */
[----:B------:R-:W-:Y:S02]  /*0270*/  SHF.L.U64.HI R28, R12, 0x6, R13 ;  /* 0x000000060c1c7819 */ /* 0x000fe4000001020d */
[----:B------:R-:W-:Y:S01]  /*0280*/  CS2R R20, SRZ ;  /* 0x0000000000147805 */ /* 0x000fe2000001ff00 */
[----:B------:R-:W-:Y:S01]  /*0290*/  IMAD.MOV.U32 R29, RZ, RZ, R4 ;  /* 0x000000ffff1d7224 */ /* 0x000fe200078e0004 */
[----:B0-----:R-:W-:Y:S02]  /*02a0*/  LEA R6, P1, R10, UR10, 0x3 ;  /* 0x0000000a0a067c11 */ /* 0x001fe4000f8218ff */
[----:B------:R-:W-:-:S02]  /*02b0*/  LEA R14, P2, R8, UR8, 0x3 ;  /* 0x00000008080e7c11 */ /* 0x000fc4000f8418ff */
[----:B------:R-:W-:Y:S01]  /*02c0*/  LEA.HI.X R7, R10, UR11, R11, 0x3, P1 ;  /* 0x0000000b0a077c11 */ /* 0x000fe200088f1c0b */
[----:B-1----:R-:W-:Y:S01]  /*02d0*/  IMAD.U32 R2, RZ, RZ, UR4 ;  /* 0x00000004ff027e24 */ /* 0x002fe2000f8e00ff */
[----:B------:R-:W-:Y:S02]  /*02e0*/  LEA.HI.X R15, R8, UR9, R5, 0x3, P2 ;  /* 0x00000009080f7c11 */ /* 0x000fe400090f1c05 */
[----:B------:R-:W-:-:S05]  /*02f0*/  IADD3 R14, P1, PT, R14, 0x20, RZ ;  /* 0x000000200e0e7810 */ /* 0x000fca0007f3e0ff */
[----:B------:R-:W-:-:S08]  /*0300*/  IMAD.X R15, RZ, RZ, R15, P1 ;  /* 0x000000ffff0f7224 */ /* 0x000fd000008e060f */
.L_x_3:
[----:B------:R-:W2:Y:S04]  /*0310*/  LDG.E.64 R22, desc[UR6][R6.64] ;  /* 0x0000000606167981 */ /* 0x000ea8000c1e1b00 */
[----:B------:R-:W2:Y:S02]  /*0320*/  LDG.E.64 R16, desc[UR6][R14.64+-0x20] ;  /* 0xffffe0060e107981 */ /* 0x000ea4000c1e1b00 */
[----:B--2---:R-:W-:Y:S01]  /*0330*/  DFMA R22, R16, R22, R20 ;  /* 0x000000161016722b */ /* 0x004fe20000000014 */
[----:B------:R-:W-:Y:S01]  /*0340*/  IADD3 R20, P1, PT, R6, R25, RZ ;  /* 0x0000001906147210 */ /* 0x000fe20007f3e0ff */
[----:B------:R-:W2:Y:S04]  /*0350*/  LDG.E.64 R16, desc[UR6][R14.64+-0x18] ;  /* 0xffffe8060e107981 */ /* 0x000ea8000c1e1b00 */
[----:B------:R-:W-:-:S05]  /*0360*/  IMAD.X R21, R7, 0x1, R24, P1 ;  /* 0x0000000107157824 */ /* 0x000fca00008e0618 */
[----:B------:R-:W2:Y:S01]  /*0370*/  LDG.E.64 R18, desc[UR6][R20.64] ;  /* 0x0000000614127981 */ /* 0x000ea2000c1e1b00 */
[----:B------:R-:W-:-:S05]  /*0380*/  IADD3 R26, P1, PT, R20, R25, RZ ;  /* 0x00000019141a7210 */ /* 0x000fca0007f3e0ff */
[----:B------:R-:W-:Y:S02]  /*0390*/  IMAD.X R27, R21, 0x1, R24, P1 ;  /* 0x00000001151b7824 */ /* 0x000fe400008e0618 */
[----:B------:R-:W3:Y:S01]  /*03a0*/  LDG.E.64 R20, desc[UR6][R14.64+-0x8] ;  /* 0xfffff8060e147981 */ /* 0x000ee2000c1e1b00 */
[----:B--2---:R-:W-:-:S03]  /*03b0*/  DFMA R18, R16, R18, R22 ;  /* 0x000000121012722b */ /* 0x004fc60000000016 */
[----:B------:R-:W2:Y:S04]  /*03c0*/  LDG.E.64 R22, desc[UR6][R26.64] ;  /* 0x000000061a167981 */ /* 0x000ea8000c1e1b00 */
[----:B------:R-:W2:Y:S02]  /*03d0*/  LDG.E.64 R16, desc[UR6][R14.64+-0x10] ;  /* 0xfffff0060e107981 */ /* 0x000ea4000c1e1b00 */
[----:B--2---:R-:W-:Y:S01]  /*03e0*/  DFMA R22, R16, R22, R18 ;  /* 0x000000161016722b */ /* 0x004fe20000000012 */
[----:B------:R-:W-:-:S05]  /*03f0*/  IADD3 R16, P1, PT, R26, R25, RZ ;  /* 0x000000191a107210 */ /* 0x000fca0007f3e0ff */
[----:B------:R-:W-:-:S05]  /*0400*/  IMAD.X R17, R27, 0x1, R24, P1 ;  /* 0x000000011b117824 */ /* 0x000fca00008e0618 */
[----:B------:R-:W3:Y:S02]  /*0410*/  LDG.E.64 R18, desc[UR6][R16.64] ;  /* 0x0000000610127981 */ /* 0x000ee4000c1e1b00 */
[----:B---3--:R-:W-:Y:S01]  /*0420*/  DFMA R18, R20, R18, R22 ;  /* 0x000000121412722b */ /* 0x008fe20000000016 */
[----:B------:R-:W-:-:S05]  /*0430*/  IADD3 R22, P1, PT, R16, R25, RZ ;  /* 0x0000001910167210 */ /* 0x000fca0007f3e0ff */
[----:B------:R-:W-:Y:S02]  /*0440*/  IMAD.X R23, R17, 0x1, R24, P1 ;  /* 0x0000000111177824 */ /* 0x000fe400008e0618 */
[----:B------:R-:W2:Y:S04]  /*0450*/  LDG.E.64 R16, desc[UR6][R14.64] ;  /* 0x000000060e107981 */ /* 0x000ea8000c1e1b00 */
        /* <DEDUP_REMOVED lines=12> */
[----:B------:R-:W-:Y:S01]  /*0520*/  IADD3 R20, P1, PT, R18, R25, RZ ;  /* 0x0000001912147210 */ /* 0x000fe20007f3e0ff */
[----:B------:R0:W2:Y:S04]  /*0530*/  LDG.E.64 R22, desc[UR6][R14.64+0x18] ;  /* 0x000018060e167981 */ /* 0x0000a8000c1e1b00 */
[----:B------:R-:W-:-:S06]  /*0540*/  IMAD.X R21, R19, 0x1, R24, P1 ;  /* 0x0000000113157824 */ /* 0x000fcc00008e0618 */
[----:B------:R-:W2:Y:S01]  /*0550*/  LDG.E.64 R20, desc[UR6][R20.64] ;  /* 0x0000000614147981 */ /* 0x000ea2000c1e1b00 */
[----:B------:R-:W-:-:S04]  /*0560*/  IADD3 R29, P1, PT, R29, -0x8, RZ ;  /* 0xfffffff81d1d7810 */ /* 0x000fc80007f3e0ff */
[----:B------:R-:W-:Y:S02]  /*0570*/  IADD3.X R2, PT, PT, R2, -0x1, RZ, P1, !PT ;  /* 0xffffffff02027810 */ /* 0x000fe40000ffe4ff */
[----:B------:R-:W-:-:S04]  /*0580*/  ISETP.NE.U32.AND P1, PT, R29, RZ, PT ;  /* 0x000000ff1d00720c */ /* 0x000fc80003f25070 */
[----:B------:R-:W-:Y:S02]  /*0590*/  ISETP.NE.AND.EX P1, PT, R2, RZ, PT, P1 ;  /* 0x000000ff0200720c */ /* 0x000fe40003f25310 */
[----:B------:R-:W-:Y:S02]  /*05a0*/  LEA R6, P2, R12, R6, 0x6 ;  /* 0x000000060c067211 */ /* 0x000fe400078430ff */
[----:B0-----:R-:W-:-:S03]  /*05b0*/  IADD3 R14, P3, PT, R14, 0x40, RZ ;  /* 0x000000400e0e7810 */ /* 0x001fc60007f7e0ff */
[----:B------:R-:W-:Y:S02]  /*05c0*/  IMAD.X R7, R7, 0x1, R28, P2 ;  /* 0x0000000107077824 */ /* 0x000fe400010e061c */
[----:B------:R-:W-:Y:S01]  /*05d0*/  IMAD.X R15, RZ, RZ, R15, P3 ;  /* 0x000000ffff0f7224 */ /* 0x000fe200018e060f */
[----:B--2---:R-:W-:-:S03]  /*05e0*/  DFMA R20, R22, R20, R16 ;  /* 0x000000141614722b */ /* 0x004fc60000000010 */
[----:B------:R-:W-:Y:S08]  /*05f0*/  @P1 BRA `(.L_x_3) ;  /* 0xfffffffc00441947 */ /* 0x000ff0000383ffff */
.L_x_2:
[----:B------:R-:W-:Y:S05]  /*0600*/  @!P0 BRA `(.L_x_1) ;  /* 0x0000000400c08947 */ /* 0x000fea0003800000 */
[----:B------:R-:W-:Y:S02]  /*0610*/  ISETP.GE.U32.AND P1, PT, R3, 0x4, PT ;  /* 0x000000040300780c */ /* 0x000fe40003f26070 */
[----:B------:R-:W-:Y:S02]  /*0620*/  LOP3.LUT R2, R12, 0x3, RZ, 0xc0, !PT ;  /* 0x000000030c027812 */ /* 0x000fe400078ec0ff */
[----:B------:R-:W-:Y:S02]  /*0630*/  ISETP.GE.U32.AND.EX P1, PT, RZ, RZ, PT, P1 ;  /* 0x000000ffff00720c */ /* 0x000fe40003f26110 */
[----:B------:R-:W-:-:S04]  /*0640*/  ISETP.NE.U32.AND P0, PT, R2, RZ, PT ;  /* 0x000000ff0200720c */ /* 0x000fc80003f05070 */
[----:B------:R-:W-:-:S07]  /*0650*/  ISETP.NE.AND.EX P0, PT, RZ, RZ, PT, P0 ;  /* 0x000000ffff00720c */ /* 0x000fce0003f05300 */
[----:B------:R-:W-:Y:S06]  /*0660*/  @!P1 BRA `(.L_x_4) ;  /* 0x0000000000d09947 */ /* 0x000fec0003800000 */
[----:B------:R-:W0:Y:S01]  /*0670*/  LDCU.128 UR8, c[0x0][0x380] ;  /* 0x00007000ff0877ac */ /* 0x000e220008000c00 */
[----:B------:R-:W-:Y:S01]  /*0680*/  IMAD R3, R12, UR4, RZ ;  /* 0x000000040c037c24 */ /* 0x000fe2000f8e02ff */
[C---:B------:R-:W-:Y:S01]  /*0690*/  IADD3 R14, P1, PT, R4.reuse, R8, RZ ;  /* 0x00000008040e7210 */ /* 0x040fe20007f3e0ff */
[----:B------:R-:W-:-:S03]  /*06a0*/  IMAD.WIDE.U32 R6, R4, R12, R10 ;  /* 0x0000000c04067225 */ /* 0x000fc600078e000a */
[----:B------:R-:W-:Y:S01]  /*06b0*/  IADD3.X R15, PT, PT, R5, UR4, RZ, P1, !PT ;  /* 0x00000004050f7c10 */ /* 0x000fe20008ffe4ff */
[----:B------:R-:W-:-:S04]  /*06c0*/  IMAD R3, R4, R13, R3 ;  /* 0x0000000d04037224 */ /* 0x000fc800078e0203 */
[----:B------:R-:W-:Y:S01]  /*06d0*/  IMAD.IADD R3, R7, 0x1, R3 ;  /* 0x0000000107037824 */ /* 0x000fe200078e0203 */
[----:B0-----:R-:W-:Y:S02]  /*06e0*/  LEA R16, P1, R14, UR8, 0x3 ;  /* 0x000000080e107c11 */ /* 0x001fe4000f8218ff */
[----:B------:R-:W-:Y:S02]  /*06f0*/  LEA R18, P2, R6, UR10, 0x3 ;  /* 0x0000000a06127c11 */ /* 0x000fe4000f8418ff */
[----:B------:R-:W-:Y:S02]  /*0700*/  LEA.HI.X R17, R14, UR9, R15, 0x3, P1 ;  /* 0x000000090e117c11 */ /* 0x000fe400088f1c0f */
[----:B------:R-:W-:-:S04]  /*0710*/  LEA.HI.X R19, R6, UR11, R3, 0x3, P2 ;  /* 0x0000000b06137c11 */ /* 0x000fc800090f1c03 */
[----:B------:R-:W2:Y:S04]  /*0720*/  LDG.E.64 R16, desc[UR6][R16.64] ;  /* 0x0000000610107981 */ /* 0x000ea8000c1e1b00 */
[----:B------:R-:W2:Y:S01]  /*0730*/  LDG.E.64 R18, desc[UR6][R18.64] ;  /* 0x0000000612127981 */ /* 0x000ea2000c1e1b00 */
[C---:B------:R-:W-:Y:S02]  /*0740*/  VIADD R25, R4.reuse, 0x1 ;  /* 0x0000000104197836 */ /* 0x040fe40000000000 */
[----:B------:R-:W-:Y:S02]  /*0750*/  VIADD R3, R4, 0x2 ;  /* 0x0000000204037836 */ /* 0x000fe40000000000 */
[----:B------:R-:W-:-:S04]  /*0760*/  IMAD.WIDE.U32 R6, R25, R12, R10 ;  /* 0x0000000c19067225 */ /* 0x000fc800078e000a */
[----:B------:R-:W-:Y:S01]  /*0770*/  IMAD R7, R25, R13, R7 ;  /* 0x0000000d19077224 */ /* 0x000fe200078e0207 */
[----:B------:R-:W-:Y:S01]  /*0780*/  LEA R14, P1, R6, UR10, 0x3 ;  /* 0x0000000a060e7c11 */ /* 0x000fe2000f8218ff */
[----:B------:R-:W-:-:S03]  /*0790*/  IMAD.WIDE.U32 R22, R3, R12, R10 ;  /* 0x0000000c03167225 */ /* 0x000fc600078e000a */
[----:B------:R-:W-:Y:S01]  /*07a0*/  LEA.HI.X R15, R6, UR11, R7, 0x3, P1 ;  /* 0x0000000b060f7c11 */ /* 0x000fe200088f1c07 */
[C---:B------:R-:W-:Y:S01]  /*07b0*/  IMAD R7, R3.reuse, R13, R23 ;  /* 0x0000000d03077224 */ /* 0x040fe200078e0217 */
[C---:B------:R-:W-:Y:S02]  /*07c0*/  LEA R6, P1, R22.reuse, UR10, 0x3 ;  /* 0x0000000a16067c11 */ /* 0x040fe4000f8218ff */
[-C--:B------:R-:W-:Y:S02]  /*07d0*/  IADD3 R3, P2, PT, R3, R8.reuse, RZ ;  /* 0x0000000803037210 */ /* 0x080fe40007f5e0ff */
[----:B------:R-:W-:Y:S01]  /*07e0*/  LEA.HI.X R7, R22, UR11, R7, 0x3, P1 ;  /* 0x0000000b16077c11 */ /* 0x000fe200088f1c07 */
[----:B------:R-:W3:Y:S01]  /*07f0*/  LDG.E.64 R14, desc[UR6][R14.64] ;  /* 0x000000060e0e7981 */ /* 0x000ee2000c1e1b00 */
[----:B------:R-:W-:-:S04]  /*0800*/  IADD3 R22, P1, PT, R25, R8, RZ ;  /* 0x0000000819167210 */ /* 0x000fc80007f3e0ff */
[----:B------:R-:W4:Y:S01]  /*0810*/  LDG.E.64 R6, desc[UR6][R6.64] ;  /* 0x0000000606067981 */ /* 0x000f22000c1e1b00 */
[----:B--2---:R-:W-:Y:S01]  /*0820*/  DFMA R20, R16, R18, R20 ;  /* 0x000000121014722b */ /* 0x004fe20000000014 */
[--C-:B------:R-:W-:Y:S01]  /*0830*/  IMAD.X R19, RZ, RZ, R5.reuse, P1 ;  /* 0x000000ffff137224 */ /* 0x100fe200008e0605 */
[----:B------:R-:W-:Y:S01]  /*0840*/  LEA R24, P1, R22, UR8, 0x3 ;  /* 0x0000000816187c11 */ /* 0x000fe2000f8218ff */
[----:B------:R-:W-:Y:S02]  /*0850*/  VIADD R17, R4, 0x3 ;  /* 0x0000000304117836 */ /* 0x000fe40000000000 */
[----:B------:R-:W-:Y:S01]  /*0860*/  IMAD.X R16, RZ, RZ, R5, P2 ;  /* 0x000000ffff107224 */ /* 0x000fe200010e0605 */
[----:B------:R-:W-:Y:S02]  /*0870*/  LEA R18, P2, R3, UR8, 0x3 ;  /* 0x0000000803127c11 */ /* 0x000fe4000f8418ff */
[----:B------:R-:W-:Y:S01]  /*0880*/  LEA.HI.X R25, R22, UR9, R19, 0x3, P1 ;  /* 0x0000000916197c11 */ /* 0x000fe200088f1c13 */
[----:B------:R-:W-:Y:S01]  /*0890*/  IMAD.WIDE.U32 R22, R17, R12, R10 ;  /* 0x0000000c11167225 */ /* 0x000fe200078e000a */
[----:B------:R-:W-:-:S02]  /*08a0*/  LEA.HI.X R19, R3, UR9, R16, 0x3, P2 ;  /* 0x0000000903137c11 */ /* 0x000fc400090f1c10 */
[C---:B------:R-:W-:Y:S01]  /*08b0*/  IADD3 R3, P1, PT, R17.reuse, R8, RZ ;  /* 0x0000000811037210 */ /* 0x040fe20007f3e0ff */
[----:B------:R-:W-:Y:S01]  /*08c0*/  IMAD R17, R17, R13, R23 ;  /* 0x0000000d11117224 */ /* 0x000fe200078e0217 */
[----:B------:R-:W3:Y:S01]  /*08d0*/  LDG.E.64 R24, desc[UR6][R24.64] ;  /* 0x0000000618187981 */ /* 0x000ee2000c1e1b00 */
[C---:B------:R-:W-:Y:S02]  /*08e0*/  LEA R16, P2, R22.reuse, UR10, 0x3 ;  /* 0x0000000a16107c11 */ /* 0x040fe4000f8418ff */
[----:B------:R-:W-:Y:S01]  /*08f0*/  IMAD.X R26, RZ, RZ, R5, P1 ;  /* 0x000000ffff1a7224 */ /* 0x000fe200008e0605 */
[----:B------:R-:W4:Y:S01]  /*0900*/  LDG.E.64 R18, desc[UR6][R18.64] ;  /* 0x0000000612127981 */ /* 0x000f22000c1e1b00 */
[----:B------:R-:W-:Y:S02]  /*0910*/  LEA.HI.X R17, R22, UR11, R17, 0x3, P2 ;  /* 0x0000000b16117c11 */ /* 0x000fe400090f1c11 */
[----:B------:R-:W-:-:S04]  /*0920*/  LEA R22, P2, R3, UR8, 0x3 ;  /* 0x0000000803167c11 */ /* 0x000fc8000f8418ff */
[----:B------:R-:W-:Y:S01]  /*0930*/  LEA.HI.X R23, R3, UR9, R26, 0x3, P2 ;  /* 0x0000000903177c11 */ /* 0x000fe200090f1c1a */
[----:B------:R-:W2:Y:S05]  /*0940*/  LDG.E.64 R16, desc[UR6][R16.64] ;  /* 0x0000000610107981 */ /* 0x000eaa000c1e1b00 */
[----:B------:R-:W2:Y:S01]  /*0950*/  LDG.E.64 R22, desc[UR6][R22.64] ;  /* 0x0000000616167981 */ /* 0x000ea2000c1e1b00 */
[----:B------:R-:W-:Y:S01]  /*0960*/  VIADD R4, R4, 0x4 ;  /* 0x0000000404047836 */ /* 0x000fe20000000000 */
[----:B------:R-:W-:Y:S01]  /*0970*/  UMOV UR4, URZ ;  /* 0x000000ff00047c82 */ /* 0x000fe20008000000 */
[----:B---3--:R-:W-:-:S08]  /*0980*/  DFMA R20, R24, R14, R20 ;  /* 0x0000000e1814722b */ /* 0x008fd00000000014 */
[----:B----4-:R-:W-:-:S08]  /*0990*/  DFMA R20, R18, R6, R20 ;  /* 0x000000061214722b */ /* 0x010fd00000000014 */
[----:B--2---:R-:W-:-:S11]  /*09a0*/  DFMA R20, R22, R16, R20 ;  /* 0x000000101614722b */ /* 0x004fd60000000014 */
.L_x_4:
[----:B------:R-:W-:Y:S05]  /*09b0*/  @!P0 BRA `(.L_x_1) ;  /* 0x0000000000d48947 */ /* 0x000fea0003800000 */
[----:B------:R-:W-:Y:S02]  /*09c0*/  ISETP.NE.U32.AND P1, PT, R2, 0x1, PT ;  /* 0x000000010200780c */ /* 0x000fe40003f25070 */
[----:B------:R-:W-:Y:S02]  /*09d0*/  LOP3.LUT R3, R12, 0x1, RZ, 0xc0, !PT ;  /* 0x000000010c037812 */ /* 0x000fe400078ec0ff */
[----:B------:R-:W-:Y:S02]  /*09e0*/  ISETP.NE.AND.EX P1, PT, RZ, RZ, PT, P1 ;  /* 0x000000ffff00720c */ /* 0x000fe40003f25310 */
[----:B------:R-:W-:-:S04]  /*09f0*/  ISETP.NE.U32.AND P0, PT, R3, 0x1, PT ;  /* 0x000000010300780c */ /* 0x000fc80003f05070 */
[----:B------:R-:W-:-:S07]  /*0a00*/  ISETP.NE.U32.AND.EX P0, PT, RZ, RZ, PT, P0 ;  /* 0x000000ffff00720c */ /* 0x000fce0003f05100 */
[----:B------:R-:W-:Y:S06]  /*0a10*/  @!P1 BRA `(.L_x_5) ;  /* 0x0000000000789947 */ /* 0x000fec0003800000 */
[----:B------:R-:W0:Y:S01]  /*0a20*/  LDCU.128 UR8, c[0x0][0x380] ;  /* 0x00007000ff0877ac */ /* 0x000e220008000c00 */
[----:B------:R-:W-:Y:S01]  /*0a30*/  IMAD R6, R12, UR4, RZ ;  /* 0x000000040c067c24 */ /* 0x000fe2000f8e02ff */
[C---:B------:R-:W-:Y:S01]  /*0a40*/  IADD3 R7, P2, PT, R4.reuse, R8, RZ ;  /* 0x0000000804077210 */ /* 0x040fe20007f5e0ff */
[----:B------:R-:W-:Y:S02]  /*0a50*/  IMAD.MOV.U32 R2, RZ, RZ, R10 ;  /* 0x000000ffff027224 */ /* 0x000fe400078e000a */
[----:B------:R-:W-:Y:S01]  /*0a60*/  IMAD.MOV.U32 R3, RZ, RZ, R11 ;  /* 0x000000ffff037224 */ /* 0x000fe200078e000b */
[----:B------:R-:W-:Y:S01]  /*0a70*/  IADD3.X R24, PT, PT, R5, UR4, RZ, P2, !PT ;  /* 0x0000000405187c10 */ /* 0x000fe200097fe4ff */
[C---:B------:R-:W-:Y:S02]  /*0a80*/  IMAD R15, R4.reuse, R13, R6 ;  /* 0x0000000d040f7224 */ /* 0x040fe400078e0206 */
[----:B------:R-:W-:-:S04]  /*0a90*/  IMAD.WIDE.U32 R18, R4, R12, R2 ;  /* 0x0000000c04127225 */ /* 0x000fc800078e0002 */
[----:B------:R-:W-:Y:S02]  /*0aa0*/  VIADD R23, R4, 0x1 ;  /* 0x0000000104177836 */ /* 0x000fe40000000000 */
[----:B------:R-:W-:Y:S02]  /*0ab0*/  IMAD.IADD R15, R19, 0x1, R15 ;  /* 0x00000001130f7824 */ /* 0x000fe400078e020f */
[----:B------:R-:W-:Y:S01]  /*0ac0*/  IMAD.WIDE.U32 R2, R23, R12, R2 ;  /* 0x0000000c17027225 */ /* 0x000fe200078e0002 */
[----:B0-----:R-:W-:Y:S02]  /*0ad0*/  LEA R16, P2, R7, UR8, 0x3 ;  /* 0x0000000807107c11 */ /* 0x001fe4000f8418ff */
[----:B------:R-:W-:Y:S02]  /*0ae0*/  LEA R14, P3, R18, UR10, 0x3 ;  /* 0x0000000a120e7c11 */ /* 0x000fe4000f8618ff */
[C---:B------:R-:W-:Y:S01]  /*0af0*/  IADD3 R22, P1, PT, R23.reuse, R8, RZ ;  /* 0x0000000817167210 */ /* 0x040fe20007f3e0ff */
[----:B------:R-:W-:Y:S01]  /*0b00*/  IMAD R23, R23, R13, R3 ;  /* 0x0000000d17177224 */ /* 0x000fe200078e0203 */
[----:B------:R-:W-:-:S02]  /*0b10*/  LEA.HI.X R17, R7, UR9, R24, 0x3, P2 ;  /* 0x0000000907117c11 */ /* 0x000fc400090f1c18 */
[----:B------:R-:W-:Y:S01]  /*0b20*/  LEA.HI.X R15, R18, UR11, R15, 0x3, P3 ;  /* 0x0000000b120f7c11 */ /* 0x000fe200098f1c0f */
[----:B------:R-:W-:Y:S01]  /*0b30*/  IMAD.X R19, RZ, RZ, R5, P1 ;  /* 0x000000ffff137224 */ /* 0x000fe200008e0605 */
[----:B------:R-:W-:Y:S02]  /*0b40*/  LEA R6, P4, R22, UR8, 0x3 ;  /* 0x0000000816067c11 */ /* 0x000fe4000f8818ff */
[----:B------:R-:W-:Y:S01]  /*0b50*/  LEA R18, P1, R2, UR10, 0x3 ;  /* 0x0000000a02127c11 */ /* 0x000fe2000f8218ff */
[----:B------:R-:W2:Y:S01]  /*0b60*/  LDG.E.64 R16, desc[UR6][R16.64] ;  /* 0x0000000610107981 */ /* 0x000ea2000c1e1b00 */
[----:B------:R-:W-:-:S03]  /*0b70*/  LEA.HI.X R7, R22, UR9, R19, 0x3, P4 ;  /* 0x0000000916077c11 */ /* 0x000fc6000a0f1c13 */
[----:B------:R-:W2:Y:S01]  /*0b80*/  LDG.E.64 R14, desc[UR6][R14.64] ;  /* 0x000000060e0e7981 */ /* 0x000ea2000c1e1b00 */
[----:B------:R-:W-:-:S03]  /*0b90*/  LEA.HI.X R19, R2, UR11, R23, 0x3, P1 ;  /* 0x0000000b02137c11 */ /* 0x000fc600088f1c17 */
[----:B------:R-:W3:Y:S04]  /*0ba0*/  LDG.E.64 R6, desc[UR6][R6.64] ;  /* 0x0000000606067981 */ /* 0x000ee8000c1e1b00 */
[----:B------:R-:W3:Y:S01]  /*0bb0*/  LDG.E.64 R18, desc[UR6][R18.64] ;  /* 0x0000000612127981 */ /* 0x000ee2000c1e1b00 */
[----:B------:R-:W-:Y:S01]  /*0bc0*/  VIADD R4, R4, 0x2 ;  /* 0x0000000204047836 */ /* 0x000fe20000000000 */
[----:B------:R-:W-:Y:S01]  /*0bd0*/  UMOV UR4, URZ ;  /* 0x000000ff00047c82 */ /* 0x000fe20008000000 */
[----:B--2---:R-:W-:-:S08]  /*0be0*/  DFMA R20, R16, R14, R20 ;  /* 0x0000000e1014722b */ /* 0x004fd00000000014 */
[----:B---3--:R-:W-:-:S11]  /*0bf0*/  DFMA R20, R6, R18, R20 ;  /* 0x000000120614722b */ /* 0x008fd60000000014 */
.L_x_5:
[----:B------:R-:W-:Y:S05]  /*0c00*/  @P0 BRA `(.L_x_1) ;  /* 0x0000000000400947 */ /* 0x000fea0003800000 */
        /* <DEDUP_REMOVED lines=8> */
[----:B------:R-:W-:Y:S01]  /*0c90*/  IMAD.IADD R5, R7, 0x1, R9 ;  /* 0x0000000107057824 */ /* 0x000fe200078e0209 */
[----:B0-----:R-:W-:Y:S02]  /*0ca0*/  LEA R2, P1, R8, UR8, 0x3 ;  /* 0x0000000808027c11 */ /* 0x001fe4000f8218ff */
[----:B------:R-:W-:Y:S02]  /*0cb0*/  LEA R4, P0, R6, UR10, 0x3 ;  /* 0x0000000a06047c11 */ /* 0x000fe4000f8018ff */
[----:B------:R-:W-:Y:S02]  /*0cc0*/  LEA.HI.X R3, R8, UR9, R3, 0x3, P1 ;  /* 0x0000000908037c11 */ /* 0x000fe400088f1c03 */
[----:B------:R-:W-:-:S04]  /*0cd0*/  LEA.HI.X R5, R6, UR11, R5, 0x3, P0 ;  /* 0x0000000b06057c11 */ /* 0x000fc800080f1c05 */
[----:B------:R-:W2:Y:S04]  /*0ce0*/  LDG.E.64 R2, desc[UR6][R2.64] ;  /* 0x0000000602027981 */ /* 0x000ea8000c1e1b00 */
[----:B------:R-:W2:Y:S02]  /*0cf0*/  LDG.E.64 R4, desc[UR6][R4.64] ;  /* 0x0000000604047981 */ /* 0x000ea4000c1e1b00 */
[----:B--2---:R-:W-:-:S11]  /*0d00*/  DFMA R20, R2, R4, R20 ;  /* 0x000000040214722b */ /* 0x004fd60000000014 */
.L_x_1:
[----:B------:R-:W-:Y:S05]  /*0d10*/  BSYNC.RECONVERGENT B0 ;  /* 0x0000000000007941 */ /* 0x000fea0003800200 */
.L_x_0:
[----:B------:R-:W0:Y:S01]  /*0d20*/  LDCU.64 UR4, c[0x0][0x390] ;  /* 0x00007200ff0477ac */ /* 0x000e220008000a00 */
[----:B------:R-:W-:Y:S02]  /*0d30*/  IMAD.MOV.U32 R2, RZ, RZ, R10 ;  /* 0x000000ffff027224 */ /* 0x000fe400078e000a */
[----:B------:R-:W-:Y:S02]  /*0d40*/  IMAD.MOV.U32 R3, RZ, RZ, R11 ;  /* 0x000000ffff037224 */ /* 0x000fe400078e000b */
[----:B------:R-:W-:-:S04]  /*0d50*/  IMAD.WIDE.U32 R2, R0, R12, R2 ;  /* 0x0000000c00027225 */ /* 0x000fc800078e0002 */
[----:B------:R-:W-:Y:S01]  /*0d60*/  IMAD R13, R0, R13, R3 ;  /* 0x0000000d000d7224 */ /* 0x000fe200078e0203 */
[----:B0-----:R-:W-:-:S04]  /*0d70*/  LEA R4, P0, R2, UR4, 0x3 ;  /* 0x0000000402047c11 */ /* 0x001fc8000f8018ff */
[----:B------:R-:W-:-:S05]  /*0d80*/  LEA.HI.X R5, R2, UR5, R13, 0x3, P0 ;  /* 0x0000000502057c11 */ /* 0x000fca00080f1c0d */
[----:B------:R-:W-:Y:S01]  /*0d90*/  STG.E.64 desc[UR6][R4.64], R20 ;  /* 0x0000001404007986 */ /* 0x000fe2000c101b06 */
[----:B------:R-:W-:Y:S05]  /*0da0*/  EXIT ;  /* 0x000000000000794d */ /* 0x000fea0003800000 */
.L_x_6:
[----:B------:R-:W-:-:S00]  /*0db0*/  BRA `(.L_x_6) ;  /* 0xfffffffc00fc7947 */ /* 0x000fc0000383ffff */
[----:B------:R-:W-:-:S00]  /*0dc0*/  NOP ;  /* 0x0000000000007918 */ /* 0x000fc00000000000 */
        /* <DEDUP_REMOVED lines=11> */
.L_x_7:


//--------------------- .nv.shared.reserved.0     --------------------------
	.section	.nv.shared.reserved.0,"aw",@nobits
	.weak		__nv_reservedSMEM_offset_0_alias
	.size		__nv_reservedSMEM_offset_0_alias, 0, 64
	.other		__nv_reservedSMEM_offset_0_alias,@"STO_CUDA_RESERVED_SHARED STV_DEFAULT"
__nv_reservedSMEM_offset_0_alias:
	.zero		0
	.zero		64


//--------------------- .nv.constant0.matrixMultiplicationKernel --------------------------
	.section	.nv.constant0.matrixMultiplicationKernel,"a",@progbits
	.sectionflags	@""
	.align	4
.nv.constant0.matrixMultiplicationKernel:
	.zero		928


//--------------------- SYMBOLS --------------------------

	.type		.nv.reservedSmem.offset0,@object
	.size		.nv.reservedSmem.offset0,0x4
